//
// Generated by NVIDIA NVVM Compiler
//
// Compiler Build ID: CL-36424714
// Cuda compilation tools, release 13.0, V13.0.88
// Based on NVVM 20.0.0
//

.version 9.0
.target sm_100
.address_size 64

	// .globl	_Z13reduce_globalPdS_
// _ZZ13reduce_sharedPdS_E3s_y has been demoted
.extern .shared .align 16 .b8 s_y[];

.visible .entry _Z13reduce_globalPdS_(
	.param .u64 .ptr .align 1 _Z13reduce_globalPdS__param_0,
	.param .u64 .ptr .align 1 _Z13reduce_globalPdS__param_1
)
{
	.reg .pred 	%p<5>;
	.reg .b32 	%r<8>;
	.reg .b64 	%rd<13>;
	.reg .b64 	%fd<5>;

	ld.param.u64 	%rd4, [_Z13reduce_globalPdS__param_0];
	ld.param.u64 	%rd3, [_Z13reduce_globalPdS__param_1];
	cvta.to.global.u64 	%rd5, %rd4;
	mov.u32 	%r1, %tid.x;
	mov.u32 	%r7, %ntid.x;
	mov.u32 	%r3, %ctaid.x;
	mul.lo.s32 	%r6, %r7, %r3;
	mul.wide.u32 	%rd6, %r6, 8;
	add.s64 	%rd1, %rd5, %rd6;
	setp.lt.u32 	%p1, %r7, 2;
	@%p1 bra 	$L__BB0_5;
	mul.wide.u32 	%rd7, %r1, 8;
	add.s64 	%rd2, %rd1, %rd7;
$L__BB0_2:
	shr.u32 	%r5, %r7, 1;
	setp.ge.u32 	%p2, %r1, %r5;
	@%p2 bra 	$L__BB0_4;
	mul.wide.u32 	%rd8, %r5, 8;
	add.s64 	%rd9, %rd2, %rd8;
	ld.global.f64 	%fd1, [%rd9];
	ld.global.f64 	%fd2, [%rd2];
	add.f64 	%fd3, %fd1, %fd2;
	st.global.f64 	[%rd2], %fd3;
$L__BB0_4:
	bar.sync 	0;
	setp.gt.u32 	%p3, %r7, 3;
	mov.u32 	%r7, %r5;
	@%p3 bra 	$L__BB0_2;
$L__BB0_5:
	setp.ne.s32 	%p4, %r1, 0;
	@%p4 bra 	$L__BB0_7;
	ld.global.f64 	%fd4, [%rd1];
	cvta.to.global.u64 	%rd10, %rd3;
	mul.wide.u32 	%rd11, %r3, 8;
	add.s64 	%rd12, %rd10, %rd11;
	st.global.f64 	[%rd12], %fd4;
$L__BB0_7:
	ret;

}
	// .globl	_Z13reduce_sharedPdS_
.visible .entry _Z13reduce_sharedPdS_(
	.param .u64 .ptr .align 1 _Z13reduce_sharedPdS__param_0,
	.param .u64 .ptr .align 1 _Z13reduce_sharedPdS__param_1
)
{
	.reg .pred 	%p<6>;
	.reg .b32 	%r<13>;
	.reg .b64 	%rd<9>;
	.reg .b64 	%fd<9>;
	// demoted variable
	.shared .align 8 .b8 _ZZ13reduce_sharedPdS_E3s_y[1024];
	ld.param.u64 	%rd1, [_Z13reduce_sharedPdS__param_0];
	ld.param.u64 	%rd2, [_Z13reduce_sharedPdS__param_1];
	mov.u32 	%r1, %tid.x;
	mov.u32 	%r2, %ctaid.x;
	mov.u32 	%r12, %ntid.x;
	mad.lo.s32 	%r4, %r2, %r12, %r1;
	setp.gt.s32 	%p1, %r4, 99999999;
	mov.f64 	%fd8, 0d0000000000000000;
	@%p1 bra 	$L__BB1_2;
	cvta.to.global.u64 	%rd3, %rd1;
	mul.wide.s32 	%rd4, %r4, 8;
	add.s64 	%rd5, %rd3, %rd4;
	ld.global.f64 	%fd8, [%rd5];
$L__BB1_2:
	shl.b32 	%r8, %r1, 3;
	mov.u32 	%r9, _ZZ13reduce_sharedPdS_E3s_y;
	add.s32 	%r5, %r9, %r8;
	st.shared.f64 	[%r5], %fd8;
	bar.sync 	0;
	setp.lt.u32 	%p2, %r12, 2;
	@%p2 bra 	$L__BB1_6;
$L__BB1_3:
	shr.u32 	%r7, %r12, 1;
	setp.ge.u32 	%p3, %r1, %r7;
	@%p3 bra 	$L__BB1_5;
	shl.b32 	%r10, %r7, 3;
	add.s32 	%r11, %r5, %r10;
	ld.shared.f64 	%fd4, [%r11];
	ld.shared.f64 	%fd5, [%r5];
	add.f64 	%fd6, %fd4, %fd5;
	st.shared.f64 	[%r5], %fd6;
$L__BB1_5:
	bar.sync 	0;
	setp.gt.u32 	%p4, %r12, 3;
	mov.u32 	%r12, %r7;
	@%p4 bra 	$L__BB1_3;
$L__BB1_6:
	setp.ne.s32 	%p5, %r1, 0;
	@%p5 bra 	$L__BB1_8;
	ld.shared.f64 	%fd7, [_ZZ13reduce_sharedPdS_E3s_y];
	cvta.to.global.u64 	%rd6, %rd2;
	mul.wide.u32 	%rd7, %r2, 8;
	add.s64 	%rd8, %rd6, %rd7;
	st.global.f64 	[%rd8], %fd7;
$L__BB1_8:
	ret;

}
	// .globl	_Z21reduce_dynamic_sharedPdS_
.visible .entry _Z21reduce_dynamic_sharedPdS_(
	.param .u64 .ptr .align 1 _Z21reduce_dynamic_sharedPdS__param_0,
	.param .u64 .ptr .align 1 _Z21reduce_dynamic_sharedPdS__param_1
)
{
	.reg .pred 	%p<6>;
	.reg .b32 	%r<13>;
	.reg .b64 	%rd<9>;
	.reg .b64 	%fd<9>;

	ld.param.u64 	%rd1, [_Z21reduce_dynamic_sharedPdS__param_0];
	ld.param.u64 	%rd2, [_Z21reduce_dynamic_sharedPdS__param_1];
	mov.u32 	%r1, %tid.x;
	mov.u32 	%r2, %ctaid.x;
	mov.u32 	%r12, %ntid.x;
	mad.lo.s32 	%r4, %r2, %r12, %r1;
	setp.gt.s32 	%p1, %r4, 99999999;
	mov.f64 	%fd8, 0d0000000000000000;
	@%p1 bra 	$L__BB2_2;
	cvta.to.global.u64 	%rd3, %rd1;
	mul.wide.s32 	%rd4, %r4, 8;
	add.s64 	%rd5, %rd3, %rd4;
	ld.global.f64 	%fd8, [%rd5];
$L__BB2_2:
	shl.b32 	%r8, %r1, 3;
	mov.u32 	%r9, s_y;
	add.s32 	%r5, %r9, %r8;
	st.shared.f64 	[%r5], %fd8;
	bar.sync 	0;
	setp.lt.u32 	%p2, %r12, 2;
	@%p2 bra 	$L__BB2_6;
$L__BB2_3:
	shr.u32 	%r7, %r12, 1;
	setp.ge.u32 	%p3, %r1, %r7;
	@%p3 bra 	$L__BB2_5;
	shl.b32 	%r10, %r7, 3;
	add.s32 	%r11, %r5, %r10;
	ld.shared.f64 	%fd4, [%r11];
	ld.shared.f64 	%fd5, [%r5];
	add.f64 	%fd6, %fd4, %fd5;
	st.shared.f64 	[%r5], %fd6;
$L__BB2_5:
	bar.sync 	0;
	setp.gt.u32 	%p4, %r12, 3;
	mov.u32 	%r12, %r7;
	@%p4 bra 	$L__BB2_3;
$L__BB2_6:
	setp.ne.s32 	%p5, %r1, 0;
	@%p5 bra 	$L__BB2_8;
	ld.shared.f64 	%fd7, [s_y];
	cvta.to.global.u64 	%rd6, %rd2;
	mul.wide.u32 	%rd7, %r2, 8;
	add.s64 	%rd8, %rd6, %rd7;
	st.global.f64 	[%rd8], %fd7;
$L__BB2_8:
	ret;

}


// ===== COMPILED SASS (sm_100) =====

	.target	sm_100

	.elftype	@"ET_EXEC"


//--------------------- .note.nv.tkinfo           --------------------------
	.section	.note.nv.tkinfo,"",@"SHT_NOTE"
	.sectionflags	@"SHF_NOTE_NV_TKINFO"
	.tkinfo
        /*0018*/ 	.word	0x00000002
        /*0030*/ 	.string	""
        /*0030*/ 	.string	"ptxas"
        /*0030*/ 	.string	"Cuda compilation tools, release 13.0, V13.0.88"
        /*0030*/ 	.string	"Build cuda_13.0.r13.0/compiler.36424714_0"
        /*0030*/ 	.string	"-arch sm_100 -m 64 "



//--------------------- .note.nv.cuinfo           --------------------------
	.section	.note.nv.cuinfo,"",@"SHT_NOTE"
	.sectionflags	@"SHF_NOTE_NV_CUINFO"
        /*0018*/ 	.short	0x0002
        /*001a*/ 	.short	0x0064
        /*001c*/ 	.short	0x0082
	.zero		2


//--------------------- .nv.info                  --------------------------
	.section	.nv.info,"",@"SHT_CUDA_INFO"
	.align	4


	//----- nvinfo : EIATTR_REGCOUNT
	.align		4
        /*0000*/ 	.byte	0x04, 0x2f
        /*0002*/ 	.short	(.L_1 - .L_0)
	.align		4
.L_0:
        /*0004*/ 	.word	index@(_Z13reduce_globalPdS_)
        /*0008*/ 	.word	0x00000010


	//----- nvinfo : EIATTR_FRAME_SIZE
	.align		4
.L_1:
        /*000c*/ 	.byte	0x04, 0x11
        /*000e*/ 	.short	(.L_3 - .L_2)
	.align		4
.L_2:
        /*0010*/ 	.word	index@(_Z13reduce_globalPdS_)
        /*0014*/ 	.word	0x00000000


	//----- nvinfo : EIATTR_REGCOUNT
	.align		4
.L_3:
        /*0018*/ 	.byte	0x04, 0x2f
        /*001a*/ 	.short	(.L_5 - .L_4)
	.align		4
.L_4:
        /*001c*/ 	.word	index@(_Z13reduce_sharedPdS_)
        /*0020*/ 	.word	0x0000000d


	//----- nvinfo : EIATTR_FRAME_SIZE
	.align		4
.L_5:
        /*0024*/ 	.byte	0x04, 0x11
        /*0026*/ 	.short	(.L_7 - .L_6)
	.align		4
.L_6:
        /*0028*/ 	.word	index@(_Z13reduce_sharedPdS_)
        /*002c*/ 	.word	0x00000000


	//----- nvinfo : EIATTR_REGCOUNT
	.align		4
.L_7:
        /*0030*/ 	.byte	0x04, 0x2f
        /*0032*/ 	.short	(.L_9 - .L_8)
	.align		4
.L_8:
        /*0034*/ 	.word	index@(_Z21reduce_dynamic_sharedPdS_)
        /*0038*/ 	.word	0x0000000d


	//----- nvinfo : EIATTR_FRAME_SIZE
	.align		4
.L_9:
        /*003c*/ 	.byte	0x04, 0x11
        /*003e*/ 	.short	(.L_11 - .L_10)
	.align		4
.L_10:
        /*0040*/ 	.word	index@(_Z21reduce_dynamic_sharedPdS_)
        /*0044*/ 	.word	0x00000000


	//----- nvinfo : EIATTR_MIN_STACK_SIZE
	.align		4
.L_11:
        /*0048*/ 	.byte	0x04, 0x12
        /*004a*/ 	.short	(.L_13 - .L_12)
	.align		4
.L_12:
        /*004c*/ 	.word	index@(_Z21reduce_dynamic_sharedPdS_)
        /*0050*/ 	.word	0x00000000


	//----- nvinfo : EIATTR_MIN_STACK_SIZE
	.align		4
.L_13:
        /*0054*/ 	.byte	0x04, 0x12
        /*0056*/ 	.short	(.L_15 - .L_14)
	.align		4
.L_14:
        /*0058*/ 	.word	index@(_Z13reduce_sharedPdS_)
        /*005c*/ 	.word	0x00000000


	//----- nvinfo : EIATTR_MIN_STACK_SIZE
	.align		4
.L_15:
        /*0060*/ 	.byte	0x04, 0x12
        /*0062*/ 	.short	(.L_17 - .L_16)
	.align		4
.L_16:
        /*0064*/ 	.word	index@(_Z13reduce_globalPdS_)
        /*0068*/ 	.word	0x00000000
.L_17:


//--------------------- .nv.compat                --------------------------
	.section	.nv.compat,"",@"SHT_CUDA_COMPAT_INFO"
	.align	4
        /*0000*/ 	.byte	0x02, 0x09, 0x00, 0x00, 0x02, 0x02, 0x01, 0x00, 0x02, 0x05, 0x05, 0x00, 0x03, 0x07, 0x01, 0x01
        /*0010*/ 	.byte	0x02, 0x03, 0x00, 0x00, 0x02, 0x06, 0x01, 0x00, 0x04, 0x0b, 0x08, 0x00, 0x01, 0x00, 0x00, 0x00
        /*0020*/ 	.byte	0x00, 0x00, 0x00, 0x00


//--------------------- .nv.info._Z21reduce_dynamic_sharedPdS_ --------------------------
	.section	.nv.info._Z21reduce_dynamic_sharedPdS_,"",@"SHT_CUDA_INFO"
	.sectionflags	@""
	.align	4


	//----- nvinfo : EIATTR_CUDA_API_VERSION
	.align		4
        /*0000*/ 	.byte	0x04, 0x37
        /*0002*/ 	.short	(.L_19 - .L_18)
.L_18:
        /*0004*/ 	.word	0x00000082


	//----- nvinfo : EIATTR_KPARAM_INFO
	.align		4
.L_19:
        /*0008*/ 	.byte	0x04, 0x17
        /*000a*/ 	.short	(.L_21 - .L_20)
.L_20:
        /*000c*/ 	.word	0x00000000
        /*0010*/ 	.short	0x0001
        /*0012*/ 	.short	0x0008
        /*0014*/ 	.byte	0x00, 0xf5, 0x21, 0x00


	//----- nvinfo : EIATTR_KPARAM_INFO
	.align		4
.L_21:
        /*0018*/ 	.byte	0x04, 0x17
        /*001a*/ 	.short	(.L_23 - .L_22)
.L_22:
        /*001c*/ 	.word	0x00000000
        /*0020*/ 	.short	0x0000
        /*0022*/ 	.short	0x0000
        /*0024*/ 	.byte	0x00, 0xf5, 0x21, 0x00


	//----- nvinfo : EIATTR_SPARSE_MMA_MASK
	.align		4
.L_23:
        /*0028*/ 	.byte	0x03, 0x50
        /*002a*/ 	.short	0x0000


	//----- nvinfo : EIATTR_MAXREG_COUNT
	.align		4
        /*002c*/ 	.byte	0x03, 0x1b
        /*002e*/ 	.short	0x00ff


	//----- nvinfo : EIATTR_NUM_BARRIERS
	.align		4
        /*0030*/ 	.byte	0x02, 0x4c
        /*0032*/ 	.byte	0x01
	.zero		1


	//----- nvinfo : EIATTR_MERCURY_ISA_VERSION
	.align		4
        /*0034*/ 	.byte	0x03, 0x5f
        /*0036*/ 	.short	0x0101


	//----- nvinfo : EIATTR_VRC_CTA_INIT_COUNT
	.align		4
        /*0038*/ 	.byte	0x02, 0x4a
	.zero		1
	.zero		1


	//----- nvinfo : EIATTR_EXIT_INSTR_OFFSETS
	.align		4
        /*003c*/ 	.byte	0x04, 0x1c
        /*003e*/ 	.short	(.L_25 - .L_24)


	//   ....[0]....
.L_24:
        /*0040*/ 	.word	0x00000200


	//   ....[1]....
        /*0044*/ 	.word	0x00000280


	//----- nvinfo : EIATTR_CBANK_PARAM_SIZE
	.align		4
.L_25:
        /*0048*/ 	.byte	0x03, 0x19
        /*004a*/ 	.short	0x0010


	//----- nvinfo : EIATTR_PARAM_CBANK
	.align		4
        /*004c*/ 	.byte	0x04, 0x0a
        /*004e*/ 	.short	(.L_27 - .L_26)
	.align		4
.L_26:
        /*0050*/ 	.word	index@(.nv.constant0._Z21reduce_dynamic_sharedPdS_)
        /*0054*/ 	.short	0x0380
        /*0056*/ 	.short	0x0010


	//----- nvinfo : EIATTR_SW_WAR
	.align		4
.L_27:
        /*0058*/ 	.byte	0x04, 0x36
        /*005a*/ 	.short	(.L_29 - .L_28)
.L_28:
        /*005c*/ 	.word	0x00000008
.L_29:


//--------------------- .nv.info._Z13reduce_sharedPdS_ --------------------------
	.section	.nv.info._Z13reduce_sharedPdS_,"",@"SHT_CUDA_INFO"
	.sectionflags	@""
	.align	4


	//----- nvinfo : EIATTR_CUDA_API_VERSION
	.align		4
        /*0000*/ 	.byte	0x04, 0x37
        /*0002*/ 	.short	(.L_31 - .L_30)
.L_30:
        /*0004*/ 	.word	0x00000082


	//----- nvinfo : EIATTR_KPARAM_INFO
	.align		4
.L_31:
        /*0008*/ 	.byte	0x04, 0x17
        /*000a*/ 	.short	(.L_33 - .L_32)
.L_32:
        /*000c*/ 	.word	0x00000000
        /*0010*/ 	.short	0x0001
        /*0012*/ 	.short	0x0008
        /*0014*/ 	.byte	0x00, 0xf5, 0x21, 0x00


	//----- nvinfo : EIATTR_KPARAM_INFO
	.align		4
.L_33:
        /*0018*/ 	.byte	0x04, 0x17
        /*001a*/ 	.short	(.L_35 - .L_34)
.L_34:
        /*001c*/ 	.word	0x00000000
        /*0020*/ 	.short	0x0000
        /*0022*/ 	.short	0x0000
        /*0024*/ 	.byte	0x00, 0xf5, 0x21, 0x00


	//----- nvinfo : EIATTR_SPARSE_MMA_MASK
	.align		4
.L_35:
        /*0028*/ 	.byte	0x03, 0x50
        /*002a*/ 	.short	0x0000


	//----- nvinfo : EIATTR_MAXREG_COUNT
	.align		4
        /*002c*/ 	.byte	0x03, 0x1b
        /*002e*/ 	.short	0x00ff


	//----- nvinfo : EIATTR_NUM_BARRIERS
	.align		4
        /*0030*/ 	.byte	0x02, 0x4c
        /*0032*/ 	.byte	0x01
	.zero		1


	//----- nvinfo : EIATTR_MERCURY_ISA_VERSION
	.align		4
        /*0034*/ 	.byte	0x03, 0x5f
        /*0036*/ 	.short	0x0101


	//----- nvinfo : EIATTR_VRC_CTA_INIT_COUNT
	.align		4
        /*0038*/ 	.byte	0x02, 0x4a
	.zero		1
	.zero		1


	//----- nvinfo : EIATTR_EXIT_INSTR_OFFSETS
	.align		4
        /*003c*/ 	.byte	0x04, 0x1c
        /*003e*/ 	.short	(.L_37 - .L_36)


	//   ....[0]....
.L_36:
        /*0040*/ 	.word	0x00000200


	//   ....[1]....
        /*0044*/ 	.word	0x00000280


	//----- nvinfo : EIATTR_CBANK_PARAM_SIZE
	.align		4
.L_37:
        /*0048*/ 	.byte	0x03, 0x19
        /*004a*/ 	.short	0x0010


	//----- nvinfo : EIATTR_PARAM_CBANK
	.align		4
        /*004c*/ 	.byte	0x04, 0x0a
        /*004e*/ 	.short	(.L_39 - .L_38)
	.align		4
.L_38:
        /*0050*/ 	.word	index@(.nv.constant0._Z13reduce_sharedPdS_)
        /*0054*/ 	.short	0x0380
        /*0056*/ 	.short	0x0010


	//----- nvinfo : EIATTR_SW_WAR
	.align		4
.L_39:
        /*0058*/ 	.byte	0x04, 0x36
        /*005a*/ 	.short	(.L_41 - .L_40)
.L_40:
        /*005c*/ 	.word	0x00000008
.L_41:


//--------------------- .nv.info._Z13reduce_globalPdS_ --------------------------
	.section	.nv.info._Z13reduce_globalPdS_,"",@"SHT_CUDA_INFO"
	.sectionflags	@""
	.align	4


	//----- nvinfo : EIATTR_CUDA_API_VERSION
	.align		4
        /*0000*/ 	.byte	0x04, 0x37
        /*0002*/ 	.short	(.L_43 - .L_42)
.L_42:
        /*0004*/ 	.word	0x00000082


	//----- nvinfo : EIATTR_KPARAM_INFO
	.align		4
.L_43:
        /*0008*/ 	.byte	0x04, 0x17
        /*000a*/ 	.short	(.L_45 - .L_44)
.L_44:
        /*000c*/ 	.word	0x00000000
        /*0010*/ 	.short	0x0001
        /*0012*/ 	.short	0x0008
        /*0014*/ 	.byte	0x00, 0xf5, 0x21, 0x00


	//----- nvinfo : EIATTR_KPARAM_INFO
	.align		4
.L_45:
        /*0018*/ 	.byte	0x04, 0x17
        /*001a*/ 	.short	(.L_47 - .L_46)
.L_46:
        /*001c*/ 	.word	0x00000000
        /*0020*/ 	.short	0x0000
        /*0022*/ 	.short	0x0000
        /*0024*/ 	.byte	0x00, 0xf5, 0x21, 0x00


	//----- nvinfo : EIATTR_SPARSE_MMA_MASK
	.align		4
.L_47:
        /*0028*/ 	.byte	0x03, 0x50
        /*002a*/ 	.short	0x0000


	//----- nvinfo : EIATTR_MAXREG_COUNT
	.align		4
        /*002c*/ 	.byte	0x03, 0x1b
        /*002e*/ 	.short	0x00ff


	//----- nvinfo : EIATTR_NUM_BARRIERS
	.align		4
        /*0030*/ 	.byte	0x02, 0x4c
        /*0032*/ 	.byte	0x01
	.zero		1


	//----- nvinfo : EIATTR_MERCURY_ISA_VERSION
	.align		4
        /*0034*/ 	.byte	0x03, 0x5f
        /*0036*/ 	.short	0x0101


	//----- nvinfo : EIATTR_VRC_CTA_INIT_COUNT
	.align		4
        /*0038*/ 	.byte	0x02, 0x4a
	.zero		1
	.zero		1


	//----- nvinfo : EIATTR_EXIT_INSTR_OFFSETS
	.align		4
        /*003c*/ 	.byte	0x04, 0x1c
        /*003e*/ 	.short	(.L_49 - .L_48)


	//   ....[0]....
.L_48:
        /*0040*/ 	.word	0x000001b0


	//   ....[1]....
        /*0044*/ 	.word	0x00000200


	//----- nvinfo : EIATTR_CRS_STACK_SIZE
	.align		4
.L_49:
        /*0048*/ 	.byte	0x04, 0x1e
        /*004a*/ 	.short	(.L_51 - .L_50)
.L_50:
        /*004c*/ 	.word	0x00000000


	//----- nvinfo : EIATTR_CBANK_PARAM_SIZE
	.align		4
.L_51:
        /*0050*/ 	.byte	0x03, 0x19
        /*0052*/ 	.short	0x0010


	//----- nvinfo : EIATTR_PARAM_CBANK
	.align		4
        /*0054*/ 	.byte	0x04, 0x0a
        /*0056*/ 	.short	(.L_53 - .L_52)
	.align		4
.L_52:
        /*0058*/ 	.word	index@(.nv.constant0._Z13reduce_globalPdS_)
        /*005c*/ 	.short	0x0380
        /*005e*/ 	.short	0x0010


	//----- nvinfo : EIATTR_SW_WAR
	.align		4
.L_53:
        /*0060*/ 	.byte	0x04, 0x36
        /*0062*/ 	.short	(.L_55 - .L_54)
.L_54:
        /*0064*/ 	.word	0x00000008
.L_55:


//--------------------- .nv.callgraph             --------------------------
	.section	.nv.callgraph,"",@"SHT_CUDA_CALLGRAPH"
	.align	4
	.sectionentsize	8
	.align		4
        /*0000*/ 	.word	0x00000000
	.align		4
        /*0004*/ 	.word	0xffffffff
	.align		4
        /*0008*/ 	.word	0x00000000
	.align		4
        /*000c*/ 	.word	0xfffffffe
	.align		4
        /*0010*/ 	.word	0x00000000
	.align		4
        /*0014*/ 	.word	0xfffffffd
	.align		4
        /*0018*/ 	.word	0x00000000
	.align		4
        /*001c*/ 	.word	0xfffffffc


//--------------------- .text._Z21reduce_dynamic_sharedPdS_ --------------------------
	.section	.text._Z21reduce_dynamic_sharedPdS_,"ax",@progbits
	.align	128
        .global         _Z21reduce_dynamic_sharedPdS_
        .type           _Z21reduce_dynamic_sharedPdS_,@function
        .size           _Z21reduce_dynamic_sharedPdS_,(.L_x_11 - _Z21reduce_dynamic_sharedPdS_)
        .other          _Z21reduce_dynamic_sharedPdS_,@"STO_CUDA_ENTRY STV_DEFAULT"
_Z21reduce_dynamic_sharedPdS_:
.text._Z21reduce_dynamic_sharedPdS_:
[----:B------:R-:W-:Y:S01]  /*0000*/  LDC R1, c[0x0][0x37c] ;  /* 0x0000df00ff017b82 */ /* 0x000fe20000000800 */
[----:B------:R-:W0:Y:S01]  /*0010*/  S2R R8, SR_TID.X ;  /* 0x0000000000087919 */ /* 0x000e220000002100 */
[----:B------:R-:W0:Y:S01]  /*0020*/  LDCU UR8, c[0x0][0x360] ;  /* 0x00006c00ff0877ac */ /* 0x000e220008000800 */
[----:B------:R-:W-:Y:S01]  /*0030*/  CS2R R2, SRZ ;  /* 0x0000000000027805 */ /* 0x000fe2000001ff00 */
[----:B------:R-:W0:Y:S01]  /*0040*/  S2R R9, SR_CTAID.X ;  /* 0x0000000000097919 */ /* 0x000e220000002500 */
[----:B------:R-:W1:Y:S01]  /*0050*/  LDCU.64 UR6, c[0x0][0x358] ;  /* 0x00006b00ff0677ac */ /* 0x000e620008000a00 */
[----:B0-----:R-:W-:-:S05]  /*0060*/  IMAD R7, R9, UR8, R8 ;  /* 0x0000000809077c24 */ /* 0x001fca000f8e0208 */
[----:B------:R-:W-:-:S13]  /*0070*/  ISETP.GT.AND P0, PT, R7, 0x5f5e0ff, PT ;  /* 0x05f5e0ff0700780c */ /* 0x000fda0003f04270 */
[----:B------:R-:W0:Y:S02]  /*0080*/  @!P0 LDC.64 R4, c[0x0][0x380] ;  /* 0x0000e000ff048b82 */ /* 0x000e240000000a00 */
[----:B0-----:R-:W-:-:S05]  /*0090*/  @!P0 IMAD.WIDE R4, R7, 0x8, R4 ;  /* 0x0000000807048825 */ /* 0x001fca00078e0204 */
[----:B-1----:R-:W2:Y:S01]  /*00a0*/  @!P0 LDG.E.64 R2, desc[UR6][R4.64] ;  /* 0x0000000604028981 */ /* 0x002ea2000c1e1b00 */
[----:B------:R-:W0:Y:S01]  /*00b0*/  S2UR UR5, SR_CgaCtaId ;  /* 0x00000000000579c3 */ /* 0x000e220000008800 */
[----:B------:R-:W-:Y:S01]  /*00c0*/  IMAD.U32 R0, RZ, RZ, UR8 ;  /* 0x00000008ff007e24 */ /* 0x000fe2000f8e00ff */
[----:B------:R-:W-:Y:S01]  /*00d0*/  UMOV UR4, 0x400 ;  /* 0x0000040000047882 */ /* 0x000fe20000000000 */
[----:B------:R-:W-:-:S03]  /*00e0*/  ISETP.NE.AND P0, PT, R8, RZ, PT ;  /* 0x000000ff0800720c */ /* 0x000fc60003f05270 */
[----:B------:R-:W-:Y:S01]  /*00f0*/  ISETP.GE.U32.AND P1, PT, R0, 0x2, PT ;  /* 0x000000020000780c */ /* 0x000fe20003f26070 */
[----:B0-----:R-:W-:-:S06]  /*0100*/  ULEA UR4, UR5, UR4, 0x18 ;  /* 0x0000000405047291 */ /* 0x001fcc000f8ec0ff */
[----:B------:R-:W-:-:S05]  /*0110*/  LEA R7, R8, UR4, 0x3 ;  /* 0x0000000408077c11 */ /* 0x000fca000f8e18ff */
[----:B--2---:R0:W-:Y:S01]  /*0120*/  STS.64 [R7], R2 ;  /* 0x0000000207007388 */ /* 0x0041e20000000a00 */
[----:B------:R-:W-:Y:S06]  /*0130*/  BAR.SYNC.DEFER_BLOCKING 0x0 ;  /* 0x0000000000007b1d */ /* 0x000fec0000010000 */
[----:B------:R-:W-:Y:S05]  /*0140*/  @!P1 BRA `(.L_x_0) ;  /* 0x00000000002c9947 */ /* 0x000fea0003800000 */
.L_x_1:
[----:B------:R-:W-:-:S04]  /*0150*/  SHF.R.U32.HI R10, RZ, 0x1, R0 ;  /* 0x00000001ff0a7819 */ /* 0x000fc80000011600 */
[----:B------:R-:W-:-:S13]  /*0160*/  ISETP.GE.U32.AND P1, PT, R8, R10, PT ;  /* 0x0000000a0800720c */ /* 0x000fda0003f26070 */
[----:B------:R-:W-:Y:S01]  /*0170*/  @!P1 IMAD R6, R10, 0x8, R7 ;  /* 0x000000080a069824 */ /* 0x000fe200078e0207 */
[----:B------:R-:W-:Y:S04]  /*0180*/  @!P1 LDS.64 R4, [R7] ;  /* 0x0000000007049984 */ /* 0x000fe80000000a00 */
[----:B0-----:R-:W0:Y:S02]  /*0190*/  @!P1 LDS.64 R2, [R6] ;  /* 0x0000000006029984 */ /* 0x001e240000000a00 */
[----:B0-----:R-:W-:-:S07]  /*01a0*/  @!P1 DADD R2, R2, R4 ;  /* 0x0000000002029229 */ /* 0x001fce0000000004 */
[----:B------:R1:W-:Y:S01]  /*01b0*/  @!P1 STS.64 [R7], R2 ;  /* 0x0000000207009388 */ /* 0x0003e20000000a00 */
[----:B------:R-:W-:Y:S01]  /*01c0*/  BAR.SYNC.DEFER_BLOCKING 0x0 ;  /* 0x0000000000007b1d */ /* 0x000fe20000010000 */
[----:B------:R-:W-:Y:S01]  /*01d0*/  ISETP.GT.U32.AND P1, PT, R0, 0x3, PT ;  /* 0x000000030000780c */ /* 0x000fe20003f24070 */
[----:B------:R-:W-:-:S12]  /*01e0*/  IMAD.MOV.U32 R0, RZ, RZ, R10 ;  /* 0x000000ffff007224 */ /* 0x000fd800078e000a */
[----:B-1----:R-:W-:Y:S05]  /*01f0*/  @P1 BRA `(.L_x_1) ;  /* 0xfffffffc00d41947 */ /* 0x002fea000383ffff */
.L_x_0:
[----:B------:R-:W-:Y:S05]  /*0200*/  @P0 EXIT ;  /* 0x000000000000094d */ /* 0x000fea0003800000 */
[----:B------:R-:W1:Y:S01]  /*0210*/  S2UR UR5, SR_CgaCtaId ;  /* 0x00000000000579c3 */ /* 0x000e620000008800 */
[----:B------:R-:W-:-:S07]  /*0220*/  UMOV UR4, 0x400 ;  /* 0x0000040000047882 */ /* 0x000fce0000000000 */
[----:B------:R-:W2:Y:S01]  /*0230*/  LDC.64 R4, c[0x0][0x388] ;  /* 0x0000e200ff047b82 */ /* 0x000ea20000000a00 */
[----:B-1----:R-:W-:Y:S01]  /*0240*/  ULEA UR4, UR5, UR4, 0x18 ;  /* 0x0000000405047291 */ /* 0x002fe2000f8ec0ff */
[----:B--2---:R-:W-:-:S08]  /*0250*/  IMAD.WIDE.U32 R4, R9, 0x8, R4 ;  /* 0x0000000809047825 */ /* 0x004fd000078e0004 */
[----:B0-----:R-:W0:Y:S04]  /*0260*/  LDS.64 R2, [UR4] ;  /* 0x00000004ff027984 */ /* 0x001e280008000a00 */
[----:B0-----:R-:W-:Y:S01]  /*0270*/  STG.E.64 desc[UR6][R4.64], R2 ;  /* 0x0000000204007986 */ /* 0x001fe2000c101b06 */
[----:B------:R-:W-:Y:S05]  /*0280*/  EXIT ;  /* 0x000000000000794d */ /* 0x000fea0003800000 */
.L_x_2:
[----:B------:R-:W-:-:S00]  /*0290*/  BRA `(.L_x_2) ;  /* 0xfffffffc00fc7947 */ /* 0x000fc0000383ffff */
[----:B------:R-:W-:-:S00]  /*02a0*/  NOP ;  /* 0x0000000000007918 */ /* 0x000fc00000000000 */
        /* <DEDUP_REMOVED lines=13> */
.L_x_11:


//--------------------- .text._Z13reduce_sharedPdS_ --------------------------
	.section	.text._Z13reduce_sharedPdS_,"ax",@progbits
	.align	128
        .global         _Z13reduce_sharedPdS_
        .type           _Z13reduce_sharedPdS_,@function
        .size           _Z13reduce_sharedPdS_,(.L_x_12 - _Z13reduce_sharedPdS_)
        .other          _Z13reduce_sharedPdS_,@"STO_CUDA_ENTRY STV_DEFAULT"
_Z13reduce_sharedPdS_:
.text._Z13reduce_sharedPdS_:
        /* <DEDUP_REMOVED lines=21> */
.L_x_4:
        /* <DEDUP_REMOVED lines=11> */
.L_x_3:
        /* <DEDUP_REMOVED lines=9> */
.L_x_5:
        /* <DEDUP_REMOVED lines=15> */
.L_x_12:


//--------------------- .text._Z13reduce_globalPdS_ --------------------------
	.section	.text._Z13reduce_globalPdS_,"ax",@progbits
	.align	128
        .global         _Z13reduce_globalPdS_
        .type           _Z13reduce_globalPdS_,@function
        .size           _Z13reduce_globalPdS_,(.L_x_13 - _Z13reduce_globalPdS_)
        .other          _Z13reduce_globalPdS_,@"STO_CUDA_ENTRY STV_DEFAULT"
_Z13reduce_globalPdS_:
.text._Z13reduce_globalPdS_:
[----:B------:R-:W-:Y:S01]  /*0000*/  LDC R1, c[0x0][0x37c] ;  /* 0x0000df00ff017b82 */ /* 0x000fe20000000800 */
[----:B------:R-:W0:Y:S01]  /*0010*/  S2R R13, SR_CTAID.X ;  /* 0x00000000000d7919 */ /* 0x000e220000002500 */
[----:B------:R-:W1:Y:S06]  /*0020*/  LDCU UR6, c[0x0][0x360] ;  /* 0x00006c00ff0677ac */ /* 0x000e6c0008000800 */
[----:B------:R-:W2:Y:S01]  /*0030*/  LDC.64 R2, c[0x0][0x380] ;  /* 0x0000e000ff027b82 */ /* 0x000ea20000000a00 */
[----:B------:R-:W3:Y:S01]  /*0040*/  S2R R11, SR_TID.X ;  /* 0x00000000000b7919 */ /* 0x000ee20000002100 */
[----:B------:R-:W4:Y:S01]  /*0050*/  LDCU.64 UR4, c[0x0][0x358] ;  /* 0x00006b00ff0477ac */ /* 0x000f220008000a00 */
[----:B-1----:R-:W-:-:S02]  /*0060*/  UISETP.GE.U32.AND UP0, UPT, UR6, 0x2, UPT ;  /* 0x000000020600788c */ /* 0x002fc4000bf06070 */
[----:B0-----:R-:W-:-:S04]  /*0070*/  IMAD R5, R13, UR6, RZ ;  /* 0x000000060d057c24 */ /* 0x001fc8000f8e02ff */
[----:B--2---:R-:W-:-:S03]  /*0080*/  IMAD.WIDE.U32 R2, R5, 0x8, R2 ;  /* 0x0000000805027825 */ /* 0x004fc600078e0002 */
[----:B---34-:R-:W-:Y:S05]  /*0090*/  BRA.U !UP0, `(.L_x_6) ;  /* 0x0000000108407547 */ /* 0x018fea000b800000 */
[----:B------:R-:W-:Y:S01]  /*00a0*/  MOV R0, UR6 ;  /* 0x0000000600007c02 */ /* 0x000fe20008000f00 */
[----:B------:R-:W-:-:S07]  /*00b0*/  IMAD.WIDE.U32 R4, R11, 0x8, R2 ;  /* 0x000000080b047825 */ /* 0x000fce00078e0002 */
.L_x_9:
[----:B------:R-:W-:Y:S01]  /*00c0*/  SHF.R.U32.HI R10, RZ, 0x1, R0 ;  /* 0x00000001ff0a7819 */ /* 0x000fe20000011600 */
[----:B------:R-:W-:Y:S03]  /*00d0*/  BSSY.RECONVERGENT B0, `(.L_x_7) ;  /* 0x0000008000007945 */ /* 0x000fe60003800200 */
[----:B------:R-:W-:-:S13]  /*00e0*/  ISETP.GE.U32.AND P0, PT, R11, R10, PT ;  /* 0x0000000a0b00720c */ /* 0x000fda0003f06070 */
[----:B0-----:R-:W-:Y:S05]  /*00f0*/  @P0 BRA `(.L_x_8) ;  /* 0x0000000000140947 */ /* 0x001fea0003800000 */
[----:B------:R-:W-:Y:S01]  /*0100*/  IMAD.WIDE.U32 R6, R10, 0x8, R4 ;  /* 0x000000080a067825 */ /* 0x000fe200078e0004 */
[----:B------:R-:W2:Y:S05]  /*0110*/  LDG.E.64 R8, desc[UR4][R4.64] ;  /* 0x0000000404087981 */ /* 0x000eaa000c1e1b00 */
[----:B------:R-:W2:Y:S02]  /*0120*/  LDG.E.64 R6, desc[UR4][R6.64] ;  /* 0x0000000406067981 */ /* 0x000ea4000c1e1b00 */
[----:B--2---:R-:W-:-:S07]  /*0130*/  DADD R8, R6, R8 ;  /* 0x0000000006087229 */ /* 0x004fce0000000008 */
[----:B------:R0:W-:Y:S04]  /*0140*/  STG.E.64 desc[UR4][R4.64], R8 ;  /* 0x0000000804007986 */ /* 0x0001e8000c101b04 */
.L_x_8:
[----:B------:R-:W-:Y:S05]  /*0150*/  BSYNC.RECONVERGENT B0 ;  /* 0x0000000000007941 */ /* 0x000fea0003800200 */
.L_x_7:
[----:B------:R-:W-:Y:S01]  /*0160*/  BAR.SYNC.DEFER_BLOCKING 0x0 ;  /* 0x0000000000007b1d */ /* 0x000fe20000010000 */
[----:B------:R-:W-:Y:S02]  /*0170*/  ISETP.GT.U32.AND P0, PT, R0, 0x3, PT ;  /* 0x000000030000780c */ /* 0x000fe40003f04070 */
[----:B------:R-:W-:-:S11]  /*0180*/  MOV R0, R10 ;  /* 0x0000000a00007202 */ /* 0x000fd60000000f00 */
[----:B------:R-:W-:Y:S05]  /*0190*/  @P0 BRA `(.L_x_9) ;  /* 0xfffffffc00c80947 */ /* 0x000fea000383ffff */
.L_x_6:
[----:B------:R-:W-:-:S13]  /*01a0*/  ISETP.NE.AND P0, PT, R11, RZ, PT ;  /* 0x000000ff0b00720c */ /* 0x000fda0003f05270 */
[----:B------:R-:W-:Y:S05]  /*01b0*/  @P0 EXIT ;  /* 0x000000000000094d */ /* 0x000fea0003800000 */
[----:B------:R-:W2:Y:S01]  /*01c0*/  LDG.E.64 R2, desc[UR4][R2.64] ;  /* 0x0000000402027981 */ /* 0x000ea2000c1e1b00 */
[----:B0-----:R-:W0:Y:S02]  /*01d0*/  LDC.64 R4, c[0x0][0x388] ;  /* 0x0000e200ff047b82 */ /* 0x001e240000000a00 */
[----:B0-----:R-:W-:-:S05]  /*01e0*/  IMAD.WIDE.U32 R4, R13, 0x8, R4 ;  /* 0x000000080d047825 */ /* 0x001fca00078e0004 */
[----:B--2---:R-:W-:Y:S01]  /*01f0*/  STG.E.64 desc[UR4][R4.64], R2 ;  /* 0x0000000204007986 */ /* 0x004fe2000c101b04 */
[----:B------:R-:W-:Y:S05]  /*0200*/  EXIT ;  /* 0x000000000000794d */ /* 0x000fea0003800000 */
.L_x_10:
        /* <DEDUP_REMOVED lines=15> */
.L_x_13:


//--------------------- .nv.shared._Z21reduce_dynamic_sharedPdS_ --------------------------
	.section	.nv.shared._Z21reduce_dynamic_sharedPdS_,"aw",@nobits
	.sectionflags	@""
	.align	16
	.zero		1024


//--------------------- .nv.shared.reserved.0     --------------------------
	.section	.nv.shared.reserved.0,"aw",@nobits
	.weak		__nv_reservedSMEM_offset_0_alias
	.size		__nv_reservedSMEM_offset_0_alias, 0, 64
	.other		__nv_reservedSMEM_offset_0_alias,@"STO_CUDA_RESERVED_SHARED STV_DEFAULT"
__nv_reservedSMEM_offset_0_alias:
	.zero		0
	.zero		64


//--------------------- .nv.shared._Z13reduce_sharedPdS_ --------------------------
	.section	.nv.shared._Z13reduce_sharedPdS_,"aw",@nobits
	.sectionflags	@""
	.align	16
.nv.shared._Z13reduce_sharedPdS_:
	.zero		2048


//--------------------- .nv.shared._Z13reduce_globalPdS_ --------------------------
	.section	.nv.shared._Z13reduce_globalPdS_,"aw",@nobits
	.sectionflags	@""
	.align	16
	.zero		1024


//--------------------- .nv.constant0._Z21reduce_dynamic_sharedPdS_ --------------------------
	.section	.nv.constant0._Z21reduce_dynamic_sharedPdS_,"a",@progbits
	.sectionflags	@""
	.align	4
.nv.constant0._Z21reduce_dynamic_sharedPdS_:
	.zero		912


//--------------------- .nv.constant0._Z13reduce_sharedPdS_ --------------------------
	.section	.nv.constant0._Z13reduce_sharedPdS_,"a",@progbits
	.sectionflags	@""
	.align	4
.nv.constant0._Z13reduce_sharedPdS_:
	.zero		912


//--------------------- .nv.constant0._Z13reduce_globalPdS_ --------------------------
	.section	.nv.constant0._Z13reduce_globalPdS_,"a",@progbits
	.sectionflags	@""
	.align	4
.nv.constant0._Z13reduce_globalPdS_:
	.zero		912


//--------------------- SYMBOLS --------------------------

	.type		.nv.reservedSmem.offset0,@object
	.size		.nv.reservedSmem.offset0,0x4
	.type		.nv.reservedSmem.cap,@object
	.size		.nv.reservedSmem.cap,0x4
